//
// Generated by NVIDIA NVVM Compiler
//
// Compiler Build ID: CL-36424714
// Cuda compilation tools, release 13.0, V13.0.88
// Based on NVVM 20.0.0
//

.version 9.0
.target sm_100
.address_size 64

	// .globl	_Z20threshold_predicatedPKfPffi

.visible .entry _Z20threshold_predicatedPKfPffi(
	.param .u64 .ptr .align 1 _Z20threshold_predicatedPKfPffi_param_0,
	.param .u64 .ptr .align 1 _Z20threshold_predicatedPKfPffi_param_1,
	.param .f32 _Z20threshold_predicatedPKfPffi_param_2,
	.param .u32 _Z20threshold_predicatedPKfPffi_param_3
)
{
	.reg .pred 	%p<3>;
	.reg .b32 	%r<6>;
	.reg .b32 	%f<4>;
	.reg .b64 	%rd<8>;

	ld.param.u64 	%rd1, [_Z20threshold_predicatedPKfPffi_param_0];
	ld.param.u64 	%rd2, [_Z20threshold_predicatedPKfPffi_param_1];
	ld.param.f32 	%f1, [_Z20threshold_predicatedPKfPffi_param_2];
	ld.param.u32 	%r2, [_Z20threshold_predicatedPKfPffi_param_3];
	mov.u32 	%r3, %ctaid.x;
	mov.u32 	%r4, %ntid.x;
	mov.u32 	%r5, %tid.x;
	mad.lo.s32 	%r1, %r3, %r4, %r5;
	setp.ge.s32 	%p1, %r1, %r2;
	@%p1 bra 	$L__BB0_2;
	cvta.to.global.u64 	%rd3, %rd1;
	cvta.to.global.u64 	%rd4, %rd2;
	mul.wide.s32 	%rd5, %r1, 4;
	add.s64 	%rd6, %rd3, %rd5;
	ld.global.f32 	%f2, [%rd6];
	setp.gt.f32 	%p2, %f2, %f1;
	selp.f32 	%f3, %f2, 0f00000000, %p2;
	add.s64 	%rd7, %rd4, %rd5;
	st.global.f32 	[%rd7], %f3;
$L__BB0_2:
	ret;

}
	// .globl	_Z29stream_ordered_memory_examplev
.visible .entry _Z29stream_ordered_memory_examplev()
{


	ret;

}
	// .globl	_Z11tma_examplev
.visible .entry _Z11tma_examplev()
{


	ret;

}


// ===== COMPILED SASS (sm_100) =====

	.target	sm_100

	.elftype	@"ET_EXEC"


//--------------------- .note.nv.tkinfo           --------------------------
	.section	.note.nv.tkinfo,"",@"SHT_NOTE"
	.sectionflags	@"SHF_NOTE_NV_TKINFO"
	.tkinfo
        /*0018*/ 	.word	0x00000002
        /*0030*/ 	.string	""
        /*0030*/ 	.string	"ptxas"
        /*0030*/ 	.string	"Cuda compilation tools, release 13.0, V13.0.88"
        /*0030*/ 	.string	"Build cuda_13.0.r13.0/compiler.36424714_0"
        /*0030*/ 	.string	"-arch sm_100 -m 64 "



//--------------------- .note.nv.cuinfo           --------------------------
	.section	.note.nv.cuinfo,"",@"SHT_NOTE"
	.sectionflags	@"SHF_NOTE_NV_CUINFO"
        /*0018*/ 	.short	0x0002
        /*001a*/ 	.short	0x0064
        /*001c*/ 	.short	0x0082
	.zero		2


//--------------------- .nv.info                  --------------------------
	.section	.nv.info,"",@"SHT_CUDA_INFO"
	.align	4


	//----- nvinfo : EIATTR_REGCOUNT
	.align		4
        /*0000*/ 	.byte	0x04, 0x2f
        /*0002*/ 	.short	(.L_1 - .L_0)
	.align		4
.L_0:
        /*0004*/ 	.word	index@(_Z20threshold_predicatedPKfPffi)
        /*0008*/ 	.word	0x0000000a


	//----- nvinfo : EIATTR_FRAME_SIZE
	.align		4
.L_1:
        /*000c*/ 	.byte	0x04, 0x11
        /*000e*/ 	.short	(.L_3 - .L_2)
	.align		4
.L_2:
        /*0010*/ 	.word	index@(_Z20threshold_predicatedPKfPffi)
        /*0014*/ 	.word	0x00000000


	//----- nvinfo : EIATTR_REGCOUNT
	.align		4
.L_3:
        /*0018*/ 	.byte	0x04, 0x2f
        /*001a*/ 	.short	(.L_5 - .L_4)
	.align		4
.L_4:
        /*001c*/ 	.word	index@(_Z29stream_ordered_memory_examplev)
        /*0020*/ 	.word	0x00000004


	//----- nvinfo : EIATTR_FRAME_SIZE
	.align		4
.L_5:
        /*0024*/ 	.byte	0x04, 0x11
        /*0026*/ 	.short	(.L_7 - .L_6)
	.align		4
.L_6:
        /*0028*/ 	.word	index@(_Z29stream_ordered_memory_examplev)
        /*002c*/ 	.word	0x00000000


	//----- nvinfo : EIATTR_REGCOUNT
	.align		4
.L_7:
        /*0030*/ 	.byte	0x04, 0x2f
        /*0032*/ 	.short	(.L_9 - .L_8)
	.align		4
.L_8:
        /*0034*/ 	.word	index@(_Z11tma_examplev)
        /*0038*/ 	.word	0x00000004


	//----- nvinfo : EIATTR_FRAME_SIZE
	.align		4
.L_9:
        /*003c*/ 	.byte	0x04, 0x11
        /*003e*/ 	.short	(.L_11 - .L_10)
	.align		4
.L_10:
        /*0040*/ 	.word	index@(_Z11tma_examplev)
        /*0044*/ 	.word	0x00000000


	//----- nvinfo : EIATTR_MIN_STACK_SIZE
	.align		4
.L_11:
        /*0048*/ 	.byte	0x04, 0x12
        /*004a*/ 	.short	(.L_13 - .L_12)
	.align		4
.L_12:
        /*004c*/ 	.word	index@(_Z11tma_examplev)
        /*0050*/ 	.word	0x00000000


	//----- nvinfo : EIATTR_MIN_STACK_SIZE
	.align		4
.L_13:
        /*0054*/ 	.byte	0x04, 0x12
        /*0056*/ 	.short	(.L_15 - .L_14)
	.align		4
.L_14:
        /*0058*/ 	.word	index@(_Z29stream_ordered_memory_examplev)
        /*005c*/ 	.word	0x00000000


	//----- nvinfo : EIATTR_MIN_STACK_SIZE
	.align		4
.L_15:
        /*0060*/ 	.byte	0x04, 0x12
        /*0062*/ 	.short	(.L_17 - .L_16)
	.align		4
.L_16:
        /*0064*/ 	.word	index@(_Z20threshold_predicatedPKfPffi)
        /*0068*/ 	.word	0x00000000
.L_17:


//--------------------- .nv.compat                --------------------------
	.section	.nv.compat,"",@"SHT_CUDA_COMPAT_INFO"
	.align	4
        /*0000*/ 	.byte	0x02, 0x09, 0x00, 0x00, 0x02, 0x02, 0x01, 0x00, 0x02, 0x05, 0x05, 0x00, 0x03, 0x07, 0x01, 0x01
        /*0010*/ 	.byte	0x02, 0x03, 0x00, 0x00, 0x02, 0x06, 0x01, 0x00, 0x04, 0x0b, 0x08, 0x00, 0x09, 0x00, 0x00, 0x00
        /*0020*/ 	.byte	0x00, 0x00, 0x00, 0x00


//--------------------- .nv.info._Z11tma_examplev --------------------------
	.section	.nv.info._Z11tma_examplev,"",@"SHT_CUDA_INFO"
	.sectionflags	@""
	.align	4


	//----- nvinfo : EIATTR_CUDA_API_VERSION
	.align		4
        /*0000*/ 	.byte	0x04, 0x37
        /*0002*/ 	.short	(.L_19 - .L_18)
.L_18:
        /*0004*/ 	.word	0x00000082


	//----- nvinfo : EIATTR_SPARSE_MMA_MASK
	.align		4
.L_19:
        /*0008*/ 	.byte	0x03, 0x50
        /*000a*/ 	.short	0x0000


	//----- nvinfo : EIATTR_MAXREG_COUNT
	.align		4
        /*000c*/ 	.byte	0x03, 0x1b
        /*000e*/ 	.short	0x00ff


	//----- nvinfo : EIATTR_MERCURY_ISA_VERSION
	.align		4
        /*0010*/ 	.byte	0x03, 0x5f
        /*0012*/ 	.short	0x0101


	//----- nvinfo : EIATTR_VRC_CTA_INIT_COUNT
	.align		4
        /*0014*/ 	.byte	0x02, 0x4a
	.zero		1
	.zero		1


	//----- nvinfo : EIATTR_EXIT_INSTR_OFFSETS
	.align		4
        /*0018*/ 	.byte	0x04, 0x1c
        /*001a*/ 	.short	(.L_21 - .L_20)


	//   ....[0]....
.L_20:
        /*001c*/ 	.word	0x00000010


	//----- nvinfo : EIATTR_SW_WAR
	.align		4
.L_21:
        /*0020*/ 	.byte	0x04, 0x36
        /*0022*/ 	.short	(.L_23 - .L_22)
.L_22:
        /*0024*/ 	.word	0x00000008
.L_23:


//--------------------- .nv.info._Z29stream_ordered_memory_examplev --------------------------
	.section	.nv.info._Z29stream_ordered_memory_examplev,"",@"SHT_CUDA_INFO"
	.sectionflags	@""
	.align	4


	//----- nvinfo : EIATTR_CUDA_API_VERSION
	.align		4
        /*0000*/ 	.byte	0x04, 0x37
        /*0002*/ 	.short	(.L_25 - .L_24)
.L_24:
        /*0004*/ 	.word	0x00000082


	//----- nvinfo : EIATTR_SPARSE_MMA_MASK
	.align		4
.L_25:
        /*0008*/ 	.byte	0x03, 0x50
        /*000a*/ 	.short	0x0000


	//----- nvinfo : EIATTR_MAXREG_COUNT
	.align		4
        /*000c*/ 	.byte	0x03, 0x1b
        /*000e*/ 	.short	0x00ff


	//----- nvinfo : EIATTR_MERCURY_ISA_VERSION
	.align		4
        /*0010*/ 	.byte	0x03, 0x5f
        /*0012*/ 	.short	0x0101


	//----- nvinfo : EIATTR_VRC_CTA_INIT_COUNT
	.align		4
        /*0014*/ 	.byte	0x02, 0x4a
	.zero		1
	.zero		1


	//----- nvinfo : EIATTR_EXIT_INSTR_OFFSETS
	.align		4
        /*0018*/ 	.byte	0x04, 0x1c
        /*001a*/ 	.short	(.L_27 - .L_26)


	//   ....[0]....
.L_26:
        /*001c*/ 	.word	0x00000010


	//----- nvinfo : EIATTR_SW_WAR
	.align		4
.L_27:
        /*0020*/ 	.byte	0x04, 0x36
        /*0022*/ 	.short	(.L_29 - .L_28)
.L_28:
        /*0024*/ 	.word	0x00000008
.L_29:


//--------------------- .nv.info._Z20threshold_predicatedPKfPffi --------------------------
	.section	.nv.info._Z20threshold_predicatedPKfPffi,"",@"SHT_CUDA_INFO"
	.sectionflags	@""
	.align	4


	//----- nvinfo : EIATTR_CUDA_API_VERSION
	.align		4
        /*0000*/ 	.byte	0x04, 0x37
        /*0002*/ 	.short	(.L_31 - .L_30)
.L_30:
        /*0004*/ 	.word	0x00000082


	//----- nvinfo : EIATTR_KPARAM_INFO
	.align		4
.L_31:
        /*0008*/ 	.byte	0x04, 0x17
        /*000a*/ 	.short	(.L_33 - .L_32)
.L_32:
        /*000c*/ 	.word	0x00000000
        /*0010*/ 	.short	0x0003
        /*0012*/ 	.short	0x0014
        /*0014*/ 	.byte	0x00, 0xf0, 0x11, 0x00


	//----- nvinfo : EIATTR_KPARAM_INFO
	.align		4
.L_33:
        /*0018*/ 	.byte	0x04, 0x17
        /*001a*/ 	.short	(.L_35 - .L_34)
.L_34:
        /*001c*/ 	.word	0x00000000
        /*0020*/ 	.short	0x0002
        /*0022*/ 	.short	0x0010
        /*0024*/ 	.byte	0x00, 0xf0, 0x11, 0x00


	//----- nvinfo : EIATTR_KPARAM_INFO
	.align		4
.L_35:
        /*0028*/ 	.byte	0x04, 0x17
        /*002a*/ 	.short	(.L_37 - .L_36)
.L_36:
        /*002c*/ 	.word	0x00000000
        /*0030*/ 	.short	0x0001
        /*0032*/ 	.short	0x0008
        /*0034*/ 	.byte	0x00, 0xf5, 0x21, 0x00


	//----- nvinfo : EIATTR_KPARAM_INFO
	.align		4
.L_37:
        /*0038*/ 	.byte	0x04, 0x17
        /*003a*/ 	.short	(.L_39 - .L_38)
.L_38:
        /*003c*/ 	.word	0x00000000
        /*0040*/ 	.short	0x0000
        /*0042*/ 	.short	0x0000
        /*0044*/ 	.byte	0x00, 0xf5, 0x21, 0x00


	//----- nvinfo : EIATTR_SPARSE_MMA_MASK
	.align		4
.L_39:
        /*0048*/ 	.byte	0x03, 0x50
        /*004a*/ 	.short	0x0000


	//----- nvinfo : EIATTR_MAXREG_COUNT
	.align		4
        /*004c*/ 	.byte	0x03, 0x1b
        /*004e*/ 	.short	0x00ff


	//----- nvinfo : EIATTR_MERCURY_ISA_VERSION
	.align		4
        /*0050*/ 	.byte	0x03, 0x5f
        /*0052*/ 	.short	0x0101


	//----- nvinfo : EIATTR_VRC_CTA_INIT_COUNT
	.align		4
        /*0054*/ 	.byte	0x02, 0x4a
	.zero		1
	.zero		1


	//----- nvinfo : EIATTR_EXIT_INSTR_OFFSETS
	.align		4
        /*0058*/ 	.byte	0x04, 0x1c
        /*005a*/ 	.short	(.L_41 - .L_40)


	//   ....[0]....
.L_40:
        /*005c*/ 	.word	0x00000070


	//   ....[1]....
        /*0060*/ 	.word	0x00000120


	//----- nvinfo : EIATTR_CBANK_PARAM_SIZE
	.align		4
.L_41:
        /*0064*/ 	.byte	0x03, 0x19
        /*0066*/ 	.short	0x0018


	//----- nvinfo : EIATTR_PARAM_CBANK
	.align		4
        /*0068*/ 	.byte	0x04, 0x0a
        /*006a*/ 	.short	(.L_43 - .L_42)
	.align		4
.L_42:
        /*006c*/ 	.word	index@(.nv.constant0._Z20threshold_predicatedPKfPffi)
        /*0070*/ 	.short	0x0380
        /*0072*/ 	.short	0x0018


	//----- nvinfo : EIATTR_SW_WAR
	.align		4
.L_43:
        /*0074*/ 	.byte	0x04, 0x36
        /*0076*/ 	.short	(.L_45 - .L_44)
.L_44:
        /*0078*/ 	.word	0x00000008
.L_45:


//--------------------- .nv.callgraph             --------------------------
	.section	.nv.callgraph,"",@"SHT_CUDA_CALLGRAPH"
	.align	4
	.sectionentsize	8
	.align		4
        /*0000*/ 	.word	0x00000000
	.align		4
        /*0004*/ 	.word	0xffffffff
	.align		4
        /*0008*/ 	.word	0x00000000
	.align		4
        /*000c*/ 	.word	0xfffffffe
	.align		4
        /*0010*/ 	.word	0x00000000
	.align		4
        /*0014*/ 	.word	0xfffffffd
	.align		4
        /*0018*/ 	.word	0x00000000
	.align		4
        /*001c*/ 	.word	0xfffffffc


//--------------------- .text._Z11tma_examplev    --------------------------
	.section	.text._Z11tma_examplev,"ax",@progbits
	.align	128
        .global         _Z11tma_examplev
        .type           _Z11tma_examplev,@function
        .size           _Z11tma_examplev,(.L_x_3 - _Z11tma_examplev)
        .other          _Z11tma_examplev,@"STO_CUDA_ENTRY STV_DEFAULT"
_Z11tma_examplev:
.text._Z11tma_examplev:
[----:B------:R-:W-:Y:S01]  /*0000*/  LDC R1, c[0x0][0x37c] ;  /* 0x0000df00ff017b82 */ /* 0x000fe20000000800 */
[----:B------:R-:W-:Y:S05]  /*0010*/  EXIT ;  /* 0x000000000000794d */ /* 0x000fea0003800000 */
.L_x_0:
[----:B------:R-:W-:-:S00]  /*0020*/  BRA `(.L_x_0) ;  /* 0xfffffffc00fc7947 */ /* 0x000fc0000383ffff */
[----:B------:R-:W-:-:S00]  /*0030*/  NOP ;  /* 0x0000000000007918 */ /* 0x000fc00000000000 */
        /* <DEDUP_REMOVED lines=12> */
.L_x_3:


//--------------------- .text._Z29stream_ordered_memory_examplev --------------------------
	.section	.text._Z29stream_ordered_memory_examplev,"ax",@progbits
	.align	128
        .global         _Z29stream_ordered_memory_examplev
        .type           _Z29stream_ordered_memory_examplev,@function
        .size           _Z29stream_ordered_memory_examplev,(.L_x_4 - _Z29stream_ordered_memory_examplev)
        .other          _Z29stream_ordered_memory_examplev,@"STO_CUDA_ENTRY STV_DEFAULT"
_Z29stream_ordered_memory_examplev:
.text._Z29stream_ordered_memory_examplev:
[----:B------:R-:W-:Y:S01]  /*0000*/  LDC R1, c[0x0][0x37c] ;  /* 0x0000df00ff017b82 */ /* 0x000fe20000000800 */
[----:B------:R-:W-:Y:S05]  /*0010*/  EXIT ;  /* 0x000000000000794d */ /* 0x000fea0003800000 */
.L_x_1:
        /* <DEDUP_REMOVED lines=14> */
.L_x_4:


//--------------------- .text._Z20threshold_predicatedPKfPffi --------------------------
	.section	.text._Z20threshold_predicatedPKfPffi,"ax",@progbits
	.align	128
        .global         _Z20threshold_predicatedPKfPffi
        .type           _Z20threshold_predicatedPKfPffi,@function
        .size           _Z20threshold_predicatedPKfPffi,(.L_x_5 - _Z20threshold_predicatedPKfPffi)
        .other          _Z20threshold_predicatedPKfPffi,@"STO_CUDA_ENTRY STV_DEFAULT"
_Z20threshold_predicatedPKfPffi:
.text._Z20threshold_predicatedPKfPffi:
[----:B------:R-:W-:Y:S01]  /*0000*/  LDC R1, c[0x0][0x37c] ;  /* 0x0000df00ff017b82 */ /* 0x000fe20000000800 */
[----:B------:R-:W0:Y:S07]  /*0010*/  S2R R0, SR_TID.X ;  /* 0x0000000000007919 */ /* 0x000e2e0000002100 */
[----:B------:R-:W0:Y:S01]  /*0020*/  S2UR UR4, SR_CTAID.X ;  /* 0x00000000000479c3 */ /* 0x000e220000002500 */
[----:B------:R-:W1:Y:S07]  /*0030*/  LDCU UR5, c[0x0][0x394] ;  /* 0x00007280ff0577ac */ /* 0x000e6e0008000800 */
[----:B------:R-:W0:Y:S02]  /*0040*/  LDC R7, c[0x0][0x360] ;  /* 0x0000d800ff077b82 */ /* 0x000e240000000800 */
[----:B0-----:R-:W-:-:S05]  /*0050*/  IMAD R7, R7, UR4, R0 ;  /* 0x0000000407077c24 */ /* 0x001fca000f8e0200 */
[----:B-1----:R-:W-:-:S13]  /*0060*/  ISETP.GE.AND P0, PT, R7, UR5, PT ;  /* 0x0000000507007c0c */ /* 0x002fda000bf06270 */
[----:B------:R-:W-:Y:S05]  /*0070*/  @P0 EXIT ;  /* 0x000000000000094d */ /* 0x000fea0003800000 */
[----:B------:R-:W0:Y:S01]  /*0080*/  LDC.64 R2, c[0x0][0x380] ;  /* 0x0000e000ff027b82 */ /* 0x000e220000000a00 */
[----:B------:R-:W1:Y:S01]  /*0090*/  LDCU.64 UR4, c[0x0][0x358] ;  /* 0x00006b00ff0477ac */ /* 0x000e620008000a00 */
[----:B------:R-:W2:Y:S06]  /*00a0*/  LDCU UR6, c[0x0][0x390] ;  /* 0x00007200ff0677ac */ /* 0x000eac0008000800 */
[----:B------:R-:W3:Y:S01]  /*00b0*/  LDC.64 R4, c[0x0][0x388] ;  /* 0x0000e200ff047b82 */ /* 0x000ee20000000a00 */
[----:B0-----:R-:W-:-:S06]  /*00c0*/  IMAD.WIDE R2, R7, 0x4, R2 ;  /* 0x0000000407027825 */ /* 0x001fcc00078e0202 */
[----:B-1----:R-:W2:Y:S01]  /*00d0*/  LDG.E R2, desc[UR4][R2.64] ;  /* 0x0000000402027981 */ /* 0x002ea2000c1e1900 */
[----:B---3--:R-:W-:Y:S01]  /*00e0*/  IMAD.WIDE R4, R7, 0x4, R4 ;  /* 0x0000000407047825 */ /* 0x008fe200078e0204 */
[----:B--2---:R-:W-:-:S04]  /*00f0*/  FSETP.GT.AND P0, PT, R2, UR6, PT ;  /* 0x0000000602007c0b */ /* 0x004fc8000bf04000 */
[----:B------:R-:W-:-:S05]  /*0100*/  FSEL R7, R2, RZ, P0 ;  /* 0x000000ff02077208 */ /* 0x000fca0000000000 */
[----:B------:R-:W-:Y:S01]  /*0110*/  STG.E desc[UR4][R4.64], R7 ;  /* 0x0000000704007986 */ /* 0x000fe2000c101904 */
[----:B------:R-:W-:Y:S05]  /*0120*/  EXIT ;  /* 0x000000000000794d */ /* 0x000fea0003800000 */
.L_x_2:
        /* <DEDUP_REMOVED lines=13> */
.L_x_5:


//--------------------- .nv.shared.reserved.0     --------------------------
	.section	.nv.shared.reserved.0,"aw",@nobits
	.weak		__nv_reservedSMEM_offset_0_alias
	.size		__nv_reservedSMEM_offset_0_alias, 0, 64
	.other		__nv_reservedSMEM_offset_0_alias,@"STO_CUDA_RESERVED_SHARED STV_DEFAULT"
__nv_reservedSMEM_offset_0_alias:
	.zero		0
	.zero		64


//--------------------- .nv.constant0._Z11tma_examplev --------------------------
	.section	.nv.constant0._Z11tma_examplev,"a",@progbits
	.sectionflags	@""
	.align	4
.nv.constant0._Z11tma_examplev:
	.zero		896


//--------------------- .nv.constant0._Z29stream_ordered_memory_examplev --------------------------
	.section	.nv.constant0._Z29stream_ordered_memory_examplev,"a",@progbits
	.sectionflags	@""
	.align	4
.nv.constant0._Z29stream_ordered_memory_examplev:
	.zero		896


//--------------------- .nv.constant0._Z20threshold_predicatedPKfPffi --------------------------
	.section	.nv.constant0._Z20threshold_predicatedPKfPffi,"a",@progbits
	.sectionflags	@""
	.align	4
.nv.constant0._Z20threshold_predicatedPKfPffi:
	.zero		920


//--------------------- SYMBOLS --------------------------

	.type		.nv.reservedSmem.offset0,@object
	.size		.nv.reservedSmem.offset0,0x4
